//
// Generated by NVIDIA NVVM Compiler
//
// Compiler Build ID: CL-36424714
// Cuda compilation tools, release 13.0, V13.0.88
// Based on NVVM 20.0.0
//

.version 9.0
.target sm_100
.address_size 64

	// .globl	_Z10WMMAKernelP6__halfS0_PfS1_iiiiii

.visible .entry _Z10WMMAKernelP6__halfS0_PfS1_iiiiii(
	.param .u64 .ptr .align 1 _Z10WMMAKernelP6__halfS0_PfS1_iiiiii_param_0,
	.param .u64 .ptr .align 1 _Z10WMMAKernelP6__halfS0_PfS1_iiiiii_param_1,
	.param .u64 .ptr .align 1 _Z10WMMAKernelP6__halfS0_PfS1_iiiiii_param_2,
	.param .u64 .ptr .align 1 _Z10WMMAKernelP6__halfS0_PfS1_iiiiii_param_3,
	.param .u32 _Z10WMMAKernelP6__halfS0_PfS1_iiiiii_param_4,
	.param .u32 _Z10WMMAKernelP6__halfS0_PfS1_iiiiii_param_5,
	.param .u32 _Z10WMMAKernelP6__halfS0_PfS1_iiiiii_param_6,
	.param .u32 _Z10WMMAKernelP6__halfS0_PfS1_iiiiii_param_7,
	.param .u32 _Z10WMMAKernelP6__halfS0_PfS1_iiiiii_param_8,
	.param .u32 _Z10WMMAKernelP6__halfS0_PfS1_iiiiii_param_9
)
{
	.reg .pred 	%p<9>;
	.reg .b32 	%r<140>;
	.reg .b32 	%f<141>;
	.reg .b64 	%rd<49>;

	ld.param.u64 	%rd8, [_Z10WMMAKernelP6__halfS0_PfS1_iiiiii_param_0];
	ld.param.u64 	%rd9, [_Z10WMMAKernelP6__halfS0_PfS1_iiiiii_param_1];
	ld.param.u64 	%rd6, [_Z10WMMAKernelP6__halfS0_PfS1_iiiiii_param_2];
	ld.param.u64 	%rd7, [_Z10WMMAKernelP6__halfS0_PfS1_iiiiii_param_3];
	ld.param.u32 	%r38, [_Z10WMMAKernelP6__halfS0_PfS1_iiiiii_param_7];
	ld.param.u32 	%r39, [_Z10WMMAKernelP6__halfS0_PfS1_iiiiii_param_8];
	ld.param.u32 	%r37, [_Z10WMMAKernelP6__halfS0_PfS1_iiiiii_param_9];
	cvta.to.global.u64 	%rd1, %rd9;
	cvta.to.global.u64 	%rd2, %rd8;
	mov.u32 	%r40, %ctaid.x;
	mov.u32 	%r41, %ctaid.y;
	shl.b32 	%r1, %r40, 4;
	setp.ge.s32 	%p1, %r1, %r38;
	shl.b32 	%r2, %r41, 4;
	setp.ge.s32 	%p2, %r2, %r39;
	or.pred  	%p3, %p1, %p2;
	@%p3 bra 	$L__BB0_9;
	setp.gt.s32 	%p4, %r37, 0;
	mov.f32 	%f133, 0f00000000;
	mov.f32 	%f134, %f133;
	mov.f32 	%f135, %f133;
	mov.f32 	%f136, %f133;
	mov.f32 	%f137, %f133;
	mov.f32 	%f138, %f133;
	mov.f32 	%f139, %f133;
	mov.f32 	%f140, %f133;
	@%p4 bra 	$L__BB0_2;
	bra.uni 	$L__BB0_8;
$L__BB0_2:
	mul.lo.s32 	%r3, %r37, %r1;
	add.s32 	%r44, %r37, -1;
	shr.u32 	%r45, %r44, 4;
	add.s32 	%r4, %r45, 1;
	and.b32  	%r5, %r4, 3;
	setp.lt.u32 	%p5, %r37, 49;
	mov.b32 	%r136, 0;
	mov.f32 	%f140, 0f00000000;
	mov.f32 	%f139, %f140;
	mov.f32 	%f138, %f140;
	mov.f32 	%f137, %f140;
	mov.f32 	%f136, %f140;
	mov.f32 	%f135, %f140;
	mov.f32 	%f134, %f140;
	mov.f32 	%f133, %f140;
	@%p5 bra 	$L__BB0_5;
	mul.wide.u32 	%rd10, %r3, 2;
	add.s64 	%rd11, %rd10, %rd2;
	add.s64 	%rd48, %rd11, 64;
	mul.lo.s32 	%r133, %r39, 48;
	shl.b32 	%r7, %r39, 6;
	shl.b32 	%r132, %r39, 5;
	shl.b32 	%r131, %r39, 4;
	and.b32  	%r47, %r4, 536870908;
	neg.s32 	%r129, %r47;
	mov.f32 	%f140, 0f00000000;
	mov.b32 	%r130, 0;
	cvt.u64.u32 	%rd15, %r2;
	mov.u32 	%r134, %r3;
	mov.u32 	%r136, %r130;
$L__BB0_4:
	mul.wide.u32 	%rd12, %r134, 2;
	add.s64 	%rd13, %rd2, %rd12;
	cvt.s64.s32 	%rd14, %r130;
	add.s64 	%rd16, %rd14, %rd15;
	shl.b64 	%rd17, %rd16, 1;
	add.s64 	%rd18, %rd1, %rd17;
	wmma.load.a.sync.aligned.row.m16n16k16.global.f16 	{%r48, %r49, %r50, %r51, %r52, %r53, %r54, %r55}, [%rd13], %r37;
	wmma.load.b.sync.aligned.row.m16n16k16.global.f16 	{%r56, %r57, %r58, %r59, %r60, %r61, %r62, %r63}, [%rd18], %r39;
	wmma.mma.sync.aligned.row.row.m16n16k16.f32.f32 {%f61, %f62, %f63, %f64, %f65, %f66, %f67, %f68}, {%r48, %r49, %r50, %r51, %r52, %r53, %r54, %r55}, {%r56, %r57, %r58, %r59, %r60, %r61, %r62, %r63}, {%f133, %f134, %f135, %f136, %f137, %f138, %f139, %f140};
	add.s64 	%rd19, %rd48, -32;
	cvt.s64.s32 	%rd20, %r131;
	add.s64 	%rd21, %rd20, %rd15;
	shl.b64 	%rd22, %rd21, 1;
	add.s64 	%rd23, %rd1, %rd22;
	wmma.load.a.sync.aligned.row.m16n16k16.global.f16 	{%r64, %r65, %r66, %r67, %r68, %r69, %r70, %r71}, [%rd19], %r37;
	wmma.load.b.sync.aligned.row.m16n16k16.global.f16 	{%r72, %r73, %r74, %r75, %r76, %r77, %r78, %r79}, [%rd23], %r39;
	wmma.mma.sync.aligned.row.row.m16n16k16.f32.f32 {%f69, %f70, %f71, %f72, %f73, %f74, %f75, %f76}, {%r64, %r65, %r66, %r67, %r68, %r69, %r70, %r71}, {%r72, %r73, %r74, %r75, %r76, %r77, %r78, %r79}, {%f61, %f62, %f63, %f64, %f65, %f66, %f67, %f68};
	cvt.s64.s32 	%rd24, %r132;
	add.s64 	%rd25, %rd24, %rd15;
	shl.b64 	%rd26, %rd25, 1;
	add.s64 	%rd27, %rd1, %rd26;
	wmma.load.a.sync.aligned.row.m16n16k16.global.f16 	{%r80, %r81, %r82, %r83, %r84, %r85, %r86, %r87}, [%rd48], %r37;
	wmma.load.b.sync.aligned.row.m16n16k16.global.f16 	{%r88, %r89, %r90, %r91, %r92, %r93, %r94, %r95}, [%rd27], %r39;
	wmma.mma.sync.aligned.row.row.m16n16k16.f32.f32 {%f77, %f78, %f79, %f80, %f81, %f82, %f83, %f84}, {%r80, %r81, %r82, %r83, %r84, %r85, %r86, %r87}, {%r88, %r89, %r90, %r91, %r92, %r93, %r94, %r95}, {%f69, %f70, %f71, %f72, %f73, %f74, %f75, %f76};
	add.s64 	%rd28, %rd48, 32;
	cvt.s64.s32 	%rd29, %r133;
	add.s64 	%rd30, %rd29, %rd15;
	shl.b64 	%rd31, %rd30, 1;
	add.s64 	%rd32, %rd1, %rd31;
	wmma.load.a.sync.aligned.row.m16n16k16.global.f16 	{%r96, %r97, %r98, %r99, %r100, %r101, %r102, %r103}, [%rd28], %r37;
	wmma.load.b.sync.aligned.row.m16n16k16.global.f16 	{%r104, %r105, %r106, %r107, %r108, %r109, %r110, %r111}, [%rd32], %r39;
	wmma.mma.sync.aligned.row.row.m16n16k16.f32.f32 {%f133, %f134, %f135, %f136, %f137, %f138, %f139, %f140}, {%r96, %r97, %r98, %r99, %r100, %r101, %r102, %r103}, {%r104, %r105, %r106, %r107, %r108, %r109, %r110, %r111}, {%f77, %f78, %f79, %f80, %f81, %f82, %f83, %f84};
	add.s32 	%r136, %r136, 64;
	add.s64 	%rd48, %rd48, 128;
	add.s32 	%r134, %r134, 64;
	add.s32 	%r133, %r133, %r7;
	add.s32 	%r132, %r132, %r7;
	add.s32 	%r131, %r131, %r7;
	add.s32 	%r130, %r130, %r7;
	add.s32 	%r129, %r129, 4;
	setp.ne.s32 	%p6, %r129, 0;
	@%p6 bra 	$L__BB0_4;
$L__BB0_5:
	setp.eq.s32 	%p7, %r5, 0;
	@%p7 bra 	$L__BB0_8;
	mul.lo.s32 	%r139, %r136, %r39;
	shl.b32 	%r27, %r39, 4;
	add.s32 	%r138, %r136, %r3;
	neg.s32 	%r137, %r5;
	cvt.u64.u32 	%rd36, %r2;
$L__BB0_7:
	.pragma "nounroll";
	mul.wide.u32 	%rd33, %r138, 2;
	add.s64 	%rd34, %rd2, %rd33;
	cvt.s64.s32 	%rd35, %r139;
	add.s64 	%rd37, %rd35, %rd36;
	shl.b64 	%rd38, %rd37, 1;
	add.s64 	%rd39, %rd1, %rd38;
	wmma.load.a.sync.aligned.row.m16n16k16.global.f16 	{%r112, %r113, %r114, %r115, %r116, %r117, %r118, %r119}, [%rd34], %r37;
	wmma.load.b.sync.aligned.row.m16n16k16.global.f16 	{%r120, %r121, %r122, %r123, %r124, %r125, %r126, %r127}, [%rd39], %r39;
	wmma.mma.sync.aligned.row.row.m16n16k16.f32.f32 {%f133, %f134, %f135, %f136, %f137, %f138, %f139, %f140}, {%r112, %r113, %r114, %r115, %r116, %r117, %r118, %r119}, {%r120, %r121, %r122, %r123, %r124, %r125, %r126, %r127}, {%f133, %f134, %f135, %f136, %f137, %f138, %f139, %f140};
	add.s32 	%r139, %r139, %r27;
	add.s32 	%r138, %r138, 16;
	add.s32 	%r137, %r137, 1;
	setp.ne.s32 	%p8, %r137, 0;
	@%p8 bra 	$L__BB0_7;
$L__BB0_8:
	mul.lo.s32 	%r128, %r39, %r1;
	cvt.u64.u32 	%rd40, %r128;
	cvt.u64.u32 	%rd41, %r2;
	add.s64 	%rd42, %rd40, %rd41;
	cvta.to.global.u64 	%rd43, %rd6;
	shl.b64 	%rd44, %rd42, 2;
	add.s64 	%rd45, %rd43, %rd44;
	wmma.load.c.sync.aligned.row.m16n16k16.global.f32 	{%f85, %f86, %f87, %f88, %f89, %f90, %f91, %f92}, [%rd45], %r39;
	add.f32 	%f93, %f133, %f85;
	add.f32 	%f94, %f134, %f86;
	add.f32 	%f95, %f135, %f87;
	add.f32 	%f96, %f136, %f88;
	add.f32 	%f97, %f137, %f89;
	add.f32 	%f98, %f138, %f90;
	add.f32 	%f99, %f139, %f91;
	add.f32 	%f100, %f140, %f92;
	cvta.to.global.u64 	%rd46, %rd7;
	add.s64 	%rd47, %rd46, %rd44;
	wmma.store.d.sync.aligned.row.m16n16k16.global.f32 	[%rd47], {%f93, %f94, %f95, %f96, %f97, %f98, %f99, %f100}, %r39;
$L__BB0_9:
	ret;

}


// ===== COMPILED SASS (sm_100) =====

	.target	sm_100

	.elftype	@"ET_EXEC"


//--------------------- .note.nv.tkinfo           --------------------------
	.section	.note.nv.tkinfo,"",@"SHT_NOTE"
	.sectionflags	@"SHF_NOTE_NV_TKINFO"
	.tkinfo
        /*0018*/ 	.word	0x00000002
        /*0030*/ 	.string	""
        /*0030*/ 	.string	"ptxas"
        /*0030*/ 	.string	"Cuda compilation tools, release 13.0, V13.0.88"
        /*0030*/ 	.string	"Build cuda_13.0.r13.0/compiler.36424714_0"
        /*0030*/ 	.string	"-arch sm_100 -m 64 "



//--------------------- .note.nv.cuinfo           --------------------------
	.section	.note.nv.cuinfo,"",@"SHT_NOTE"
	.sectionflags	@"SHF_NOTE_NV_CUINFO"
        /*0018*/ 	.short	0x0002
        /*001a*/ 	.short	0x0064
        /*001c*/ 	.short	0x0082
	.zero		2


//--------------------- .nv.info                  --------------------------
	.section	.nv.info,"",@"SHT_CUDA_INFO"
	.align	4


	//----- nvinfo : EIATTR_REGCOUNT
	.align		4
        /*0000*/ 	.byte	0x04, 0x2f
        /*0002*/ 	.short	(.L_1 - .L_0)
	.align		4
.L_0:
        /*0004*/ 	.word	index@(_Z10WMMAKernelP6__halfS0_PfS1_iiiiii)
        /*0008*/ 	.word	0x00000020


	//----- nvinfo : EIATTR_FRAME_SIZE
	.align		4
.L_1:
        /*000c*/ 	.byte	0x04, 0x11
        /*000e*/ 	.short	(.L_3 - .L_2)
	.align		4
.L_2:
        /*0010*/ 	.word	index@(_Z10WMMAKernelP6__halfS0_PfS1_iiiiii)
        /*0014*/ 	.word	0x00000000


	//----- nvinfo : EIATTR_MIN_STACK_SIZE
	.align		4
.L_3:
        /*0018*/ 	.byte	0x04, 0x12
        /*001a*/ 	.short	(.L_5 - .L_4)
	.align		4
.L_4:
        /*001c*/ 	.word	index@(_Z10WMMAKernelP6__halfS0_PfS1_iiiiii)
        /*0020*/ 	.word	0x00000000
.L_5:


//--------------------- .nv.compat                --------------------------
	.section	.nv.compat,"",@"SHT_CUDA_COMPAT_INFO"
	.align	4
        /*0000*/ 	.byte	0x02, 0x09, 0x00, 0x00, 0x02, 0x02, 0x01, 0x00, 0x02, 0x05, 0x05, 0x00, 0x03, 0x07, 0x01, 0x01
        /*0010*/ 	.byte	0x02, 0x03, 0x00, 0x00, 0x02, 0x06, 0x01, 0x00, 0x04, 0x0b, 0x08, 0x00, 0x09, 0x00, 0x00, 0x00
        /*0020*/ 	.byte	0x00, 0x00, 0x00, 0x00


//--------------------- .nv.info._Z10WMMAKernelP6__halfS0_PfS1_iiiiii --------------------------
	.section	.nv.info._Z10WMMAKernelP6__halfS0_PfS1_iiiiii,"",@"SHT_CUDA_INFO"
	.sectionflags	@""
	.align	4


	//----- nvinfo : EIATTR_CUDA_API_VERSION
	.align		4
        /*0000*/ 	.byte	0x04, 0x37
        /*0002*/ 	.short	(.L_7 - .L_6)
.L_6:
        /*0004*/ 	.word	0x00000082


	//----- nvinfo : EIATTR_KPARAM_INFO
	.align		4
.L_7:
        /*0008*/ 	.byte	0x04, 0x17
        /*000a*/ 	.short	(.L_9 - .L_8)
.L_8:
        /*000c*/ 	.word	0x00000000
        /*0010*/ 	.short	0x0009
        /*0012*/ 	.short	0x0034
        /*0014*/ 	.byte	0x00, 0xf0, 0x11, 0x00


	//----- nvinfo : EIATTR_KPARAM_INFO
	.align		4
.L_9:
        /*0018*/ 	.byte	0x04, 0x17
        /*001a*/ 	.short	(.L_11 - .L_10)
.L_10:
        /*001c*/ 	.word	0x00000000
        /*0020*/ 	.short	0x0008
        /*0022*/ 	.short	0x0030
        /*0024*/ 	.byte	0x00, 0xf0, 0x11, 0x00


	//----- nvinfo : EIATTR_KPARAM_INFO
	.align		4
.L_11:
        /*0028*/ 	.byte	0x04, 0x17
        /*002a*/ 	.short	(.L_13 - .L_12)
.L_12:
        /*002c*/ 	.word	0x00000000
        /*0030*/ 	.short	0x0007
        /*0032*/ 	.short	0x002c
        /*0034*/ 	.byte	0x00, 0xf0, 0x11, 0x00


	//----- nvinfo : EIATTR_KPARAM_INFO
	.align		4
.L_13:
        /*0038*/ 	.byte	0x04, 0x17
        /*003a*/ 	.short	(.L_15 - .L_14)
.L_14:
        /*003c*/ 	.word	0x00000000
        /*0040*/ 	.short	0x0006
        /*0042*/ 	.short	0x0028
        /*0044*/ 	.byte	0x00, 0xf0, 0x11, 0x00


	//----- nvinfo : EIATTR_KPARAM_INFO
	.align		4
.L_15:
        /*0048*/ 	.byte	0x04, 0x17
        /*004a*/ 	.short	(.L_17 - .L_16)
.L_16:
        /*004c*/ 	.word	0x00000000
        /*0050*/ 	.short	0x0005
        /*0052*/ 	.short	0x0024
        /*0054*/ 	.byte	0x00, 0xf0, 0x11, 0x00


	//----- nvinfo : EIATTR_KPARAM_INFO
	.align		4
.L_17:
        /*0058*/ 	.byte	0x04, 0x17
        /*005a*/ 	.short	(.L_19 - .L_18)
.L_18:
        /*005c*/ 	.word	0x00000000
        /*0060*/ 	.short	0x0004
        /*0062*/ 	.short	0x0020
        /*0064*/ 	.byte	0x00, 0xf0, 0x11, 0x00


	//----- nvinfo : EIATTR_KPARAM_INFO
	.align		4
.L_19:
        /*0068*/ 	.byte	0x04, 0x17
        /*006a*/ 	.short	(.L_21 - .L_20)
.L_20:
        /*006c*/ 	.word	0x00000000
        /*0070*/ 	.short	0x0003
        /*0072*/ 	.short	0x0018
        /*0074*/ 	.byte	0x00, 0xf5, 0x21, 0x00


	//----- nvinfo : EIATTR_KPARAM_INFO
	.align		4
.L_21:
        /*0078*/ 	.byte	0x04, 0x17
        /*007a*/ 	.short	(.L_23 - .L_22)
.L_22:
        /*007c*/ 	.word	0x00000000
        /*0080*/ 	.short	0x0002
        /*0082*/ 	.short	0x0010
        /*0084*/ 	.byte	0x00, 0xf5, 0x21, 0x00


	//----- nvinfo : EIATTR_KPARAM_INFO
	.align		4
.L_23:
        /*0088*/ 	.byte	0x04, 0x17
        /*008a*/ 	.short	(.L_25 - .L_24)
.L_24:
        /*008c*/ 	.word	0x00000000
        /*0090*/ 	.short	0x0001
        /*0092*/ 	.short	0x0008
        /*0094*/ 	.byte	0x00, 0xf5, 0x21, 0x00


	//----- nvinfo : EIATTR_KPARAM_INFO
	.align		4
.L_25:
        /*0098*/ 	.byte	0x04, 0x17
        /*009a*/ 	.short	(.L_27 - .L_26)
.L_26:
        /*009c*/ 	.word	0x00000000
        /*00a0*/ 	.short	0x0000
        /*00a2*/ 	.short	0x0000
        /*00a4*/ 	.byte	0x00, 0xf5, 0x21, 0x00


	//----- nvinfo : EIATTR_SPARSE_MMA_MASK
	.align		4
.L_27:
        /*00a8*/ 	.byte	0x03, 0x50
        /*00aa*/ 	.short	0x0000


	//----- nvinfo : EIATTR_WMMA_USED
	.align		4
        /*00ac*/ 	.byte	0x01, 0x2b
	.zero		2


	//----- nvinfo : EIATTR_MAXREG_COUNT
	.align		4
        /*00b0*/ 	.byte	0x03, 0x1b
        /*00b2*/ 	.short	0x00ff


	//----- nvinfo : EIATTR_MERCURY_ISA_VERSION
	.align		4
        /*00b4*/ 	.byte	0x03, 0x5f
        /*00b6*/ 	.short	0x0101


	//----- nvinfo : EIATTR_VRC_CTA_INIT_COUNT
	.align		4
        /*00b8*/ 	.byte	0x02, 0x4a
	.zero		1
	.zero		1


	//----- nvinfo : EIATTR_EXIT_INSTR_OFFSETS
	.align		4
        /*00bc*/ 	.byte	0x04, 0x1c
        /*00be*/ 	.short	(.L_29 - .L_28)


	//   ....[0]....
.L_28:
        /*00c0*/ 	.word	0x000000a0


	//   ....[1]....
        /*00c4*/ 	.word	0x00001010


	//----- nvinfo : EIATTR_CBANK_PARAM_SIZE
	.align		4
.L_29:
        /*00c8*/ 	.byte	0x03, 0x19
        /*00ca*/ 	.short	0x0038


	//----- nvinfo : EIATTR_PARAM_CBANK
	.align		4
        /*00cc*/ 	.byte	0x04, 0x0a
        /*00ce*/ 	.short	(.L_31 - .L_30)
	.align		4
.L_30:
        /*00d0*/ 	.word	index@(.nv.constant0._Z10WMMAKernelP6__halfS0_PfS1_iiiiii)
        /*00d4*/ 	.short	0x0380
        /*00d6*/ 	.short	0x0038


	//----- nvinfo : EIATTR_SW_WAR
	.align		4
.L_31:
        /*00d8*/ 	.byte	0x04, 0x36
        /*00da*/ 	.short	(.L_33 - .L_32)
.L_32:
        /*00dc*/ 	.word	0x00000008
.L_33:


//--------------------- .nv.callgraph             --------------------------
	.section	.nv.callgraph,"",@"SHT_CUDA_CALLGRAPH"
	.align	4
	.sectionentsize	8
	.align		4
        /*0000*/ 	.word	0x00000000
	.align		4
        /*0004*/ 	.word	0xffffffff
	.align		4
        /*0008*/ 	.word	0x00000000
	.align		4
        /*000c*/ 	.word	0xfffffffe
	.align		4
        /*0010*/ 	.word	0x00000000
	.align		4
        /*0014*/ 	.word	0xfffffffd
	.align		4
        /*0018*/ 	.word	0x00000000
	.align		4
        /*001c*/ 	.word	0xfffffffc


//--------------------- .text._Z10WMMAKernelP6__halfS0_PfS1_iiiiii --------------------------
	.section	.text._Z10WMMAKernelP6__halfS0_PfS1_iiiiii,"ax",@progbits
	.align	128
        .global         _Z10WMMAKernelP6__halfS0_PfS1_iiiiii
        .type           _Z10WMMAKernelP6__halfS0_PfS1_iiiiii,@function
        .size           _Z10WMMAKernelP6__halfS0_PfS1_iiiiii,(.L_x_5 - _Z10WMMAKernelP6__halfS0_PfS1_iiiiii)
        .other          _Z10WMMAKernelP6__halfS0_PfS1_iiiiii,@"STO_CUDA_ENTRY STV_DEFAULT"
_Z10WMMAKernelP6__halfS0_PfS1_iiiiii:
.text._Z10WMMAKernelP6__halfS0_PfS1_iiiiii:
[----:B------:R-:W-:Y:S08]  /*0000*/  LDC R1, c[0x0][0x37c] ;  /* 0x0000df00ff017b82 */ /* 0x000ff00000000800 */
[----:B------:R-:W0:Y:S01]  /*0010*/  S2UR UR7, SR_CTAID.Y ;  /* 0x00000000000779c3 */ /* 0x000e220000002600 */
[----:B------:R-:W1:Y:S01]  /*0020*/  LDCU UR15, c[0x0][0x3b0] ;  /* 0x00007600ff0f77ac */ /* 0x000e620008000800 */
[----:B------:R-:W2:Y:S06]  /*0030*/  LDCU UR4, c[0x0][0x3ac] ;  /* 0x00007580ff0477ac */ /* 0x000eac0008000800 */
[----:B------:R-:W3:Y:S01]  /*0040*/  S2UR UR6, SR_CTAID.X ;  /* 0x00000000000679c3 */ /* 0x000ee20000002500 */
[----:B0-----:R-:W-:-:S04]  /*0050*/  USHF.L.U32 UR7, UR7, 0x4, URZ ;  /* 0x0000000407077899 */ /* 0x001fc800080006ff */
[----:B-1----:R-:W-:Y:S02]  /*0060*/  UISETP.GE.AND UP0, UPT, UR7, UR15, UPT ;  /* 0x0000000f0700728c */ /* 0x002fe4000bf06270 */
[----:B---3--:R-:W-:-:S04]  /*0070*/  USHF.L.U32 UR6, UR6, 0x4, URZ ;  /* 0x0000000406067899 */ /* 0x008fc800080006ff */
[----:B--2---:R-:W-:-:S06]  /*0080*/  UISETP.GE.OR UP0, UPT, UR6, UR4, UP0 ;  /* 0x000000040600728c */ /* 0x004fcc0008706670 */
[----:B------:R-:W-:-:S13]  /*0090*/  PLOP3.LUT P0, PT, PT, PT, UP0, 0x80, 0x8 ;  /* 0x000000000008781c */ /* 0x000fda0003f0f008 */
[----:B------:R-:W-:Y:S05]  /*00a0*/  @P0 EXIT ;  /* 0x000000000000094d */ /* 0x000fea0003800000 */
[----:B------:R-:W0:Y:S01]  /*00b0*/  LDCU UR26, c[0x0][0x3b4] ;  /* 0x00007680ff1a77ac */ /* 0x000e220008000800 */
[----:B------:R-:W-:Y:S02]  /*00c0*/  CS2R R4, SRZ ;  /* 0x0000000000047805 */ /* 0x000fe4000001ff00 */
[----:B------:R-:W-:Y:S02]  /*00d0*/  CS2R R6, SRZ ;  /* 0x0000000000067805 */ /* 0x000fe4000001ff00 */
[----:B------:R-:W-:Y:S02]  /*00e0*/  CS2R R8, SRZ ;  /* 0x0000000000087805 */ /* 0x000fe4000001ff00 */
[----:B------:R-:W-:Y:S01]  /*00f0*/  CS2R R10, SRZ ;  /* 0x00000000000a7805 */ /* 0x000fe2000001ff00 */
[----:B------:R-:W1:Y:S01]  /*0100*/  LDCU.64 UR12, c[0x0][0x358] ;  /* 0x00006b00ff0c77ac */ /* 0x000e620008000a00 */
[----:B0-----:R-:W-:-:S09]  /*0110*/  UISETP.GT.AND UP0, UPT, UR26, URZ, UPT ;  /* 0x000000ff1a00728c */ /* 0x001fd2000bf04270 */
[----:B-1----:R-:W-:Y:S05]  /*0120*/  BRA.U !UP0, `(.L_x_0) ;  /* 0x0000000d08187547 */ /* 0x002fea000b800000 */
[----:B------:R-:W-:Y:S01]  /*0130*/  UISETP.GE.U32.AND UP1, UPT, UR26, 0x31, UPT ;  /* 0x000000311a00788c */ /* 0x000fe2000bf26070 */
[----:B------:R-:W-:Y:S01]  /*0140*/  CS2R R10, SRZ ;  /* 0x00000000000a7805 */ /* 0x000fe2000001ff00 */
[----:B------:R-:W-:Y:S01]  /*0150*/  UIADD3 UR4, UPT, UPT, UR26, -0x1, URZ ;  /* 0xffffffff1a047890 */ /* 0x000fe2000fffe0ff */
[----:B------:R-:W-:Y:S01]  /*0160*/  CS2R R8, SRZ ;  /* 0x0000000000087805 */ /* 0x000fe2000001ff00 */
[----:B------:R-:W-:Y:S01]  /*0170*/  UIADD3 UR5, UPT, UPT, UR26, -0x1, URZ ;  /* 0xffffffff1a057890 */ /* 0x000fe2000fffe0ff */
[----:B------:R-:W-:Y:S01]  /*0180*/  CS2R R6, SRZ ;  /* 0x0000000000067805 */ /* 0x000fe2000001ff00 */
[----:B------:R-:W-:Y:S01]  /*0190*/  ULEA.HI UR9, UR4, 0x1, URZ, 0x1c ;  /* 0x0000000104097891 */ /* 0x000fe2000f8fe0ff */
[----:B------:R-:W-:Y:S01]  /*01a0*/  CS2R R4, SRZ ;  /* 0x0000000000047805 */ /* 0x000fe2000001ff00 */
[----:B------:R-:W-:Y:S02]  /*01b0*/  UIMAD UR8, UR6, UR26, URZ ;  /* 0x0000001a060872a4 */ /* 0x000fe4000f8e02ff */
[----:B------:R-:W-:Y:S01]  /*01c0*/  ULOP3.LUT UR16, UR9, 0x3, URZ, 0xc0, !UPT ;  /* 0x0000000309107892 */ /* 0x000fe2000f8ec0ff */
[----:B------:R-:W-:Y:S01]  /*01d0*/  UMOV UR4, URZ ;  /* 0x000000ff00047c82 */ /* 0x000fe20008000000 */
[----:B------:R-:W-:-:S02]  /*01e0*/  ULEA.HI UR5, UR5, 0x1, URZ, 0x1c ;  /* 0x0000000105057891 */ /* 0x000fc4000f8fe0ff */
[----:B------:R-:W-:Y:S01]  /*01f0*/  UISETP.NE.AND UP0, UPT, UR16, URZ, UPT ;  /* 0x000000ff1000728c */ /* 0x000fe2000bf05270 */
[----:B------:R-:W-:Y:S10]  /*0200*/  BRA.U !UP1, `(.L_x_1) ;  /* 0x0000000909187547 */ /* 0x000ff4000b800000 */
[----:B------:R-:W0:Y:S01]  /*0210*/  S2R R17, SR_LANEID ;  /* 0x0000000000117919 */ /* 0x000e220000000000 */
[----:B------:R-:W1:Y:S01]  /*0220*/  LDCU.64 UR18, c[0x0][0x380] ;  /* 0x00007000ff1277ac */ /* 0x000e620008000a00 */
[----:B------:R-:W-:Y:S02]  /*0230*/  IMAD.MOV.U32 R3, RZ, RZ, RZ ;  /* 0x000000ffff037224 */ /* 0x000fe400078e00ff */
[----:B------:R-:W-:Y:S01]  /*0240*/  IMAD.MOV.U32 R11, RZ, RZ, RZ ;  /* 0x000000ffff0b7224 */ /* 0x000fe200078e00ff */
[----:B------:R-:W-:Y:S02]  /*0250*/  USHF.R.U32.HI UR10, URZ, 0x1, UR26 ;  /* 0x00000001ff0a7899 */ /* 0x000fe4000801161a */
[----:B------:R-:W-:Y:S02]  /*0260*/  USHF.R.U32.HI UR11, URZ, 0x1, UR15 ;  /* 0x00000001ff0b7899 */ /* 0x000fe4000801160f */
[----:B------:R-:W-:Y:S02]  /*0270*/  ULOP3.LUT UR9, UR5, 0x1ffffffc, URZ, 0xc0, !UPT ;  /* 0x1ffffffc05097892 */ /* 0x000fe4000f8ec0ff */
[----:B------:R-:W-:-:S02]  /*0280*/  UIMAD UR17, UR15, 0x30, URZ ;  /* 0x000000300f1178a4 */ /* 0x000fc4000f8e02ff */
[----:B------:R-:W-:Y:S01]  /*0290*/  USHF.L.U32 UR22, UR15, 0x5, URZ ;  /* 0x000000050f167899 */ /* 0x000fe200080006ff */
[----:B------:R-:W2:Y:S01]  /*02a0*/  LDCU.64 UR20, c[0x0][0x388] ;  /* 0x00007100ff1477ac */ /* 0x000ea20008000a00 */
[----:B-1----:R-:W-:Y:S02]  /*02b0*/  UIMAD.WIDE.U32 UR4, UR8, 0x2, UR18 ;  /* 0x00000002080478a5 */ /* 0x002fe4000f8e0012 */
[----:B------:R-:W-:Y:S02]  /*02c0*/  USHF.L.U32 UR23, UR15, 0x4, URZ ;  /* 0x000000040f177899 */ /* 0x000fe400080006ff */
[----:B------:R-:W-:Y:S02]  /*02d0*/  UIADD3 UR25, UP1, UPT, UR4, 0x40, URZ ;  /* 0x0000004004197890 */ /* 0x000fe4000ff3e0ff */
[----:B------:R-:W-:Y:S02]  /*02e0*/  UIADD3 UR9, UPT, UPT, -UR9, URZ, URZ ;  /* 0x000000ff09097290 */ /* 0x000fe4000fffe1ff */
[----:B------:R-:W-:Y:S01]  /*02f0*/  UIADD3.X UR14, UPT, UPT, URZ, UR5, URZ, UP1, !UPT ;  /* 0x00000005ff0e7290 */ /* 0x000fe20008ffe4ff */
[----:B------:R-:W-:-:S02]  /*0300*/  UMOV UR4, URZ ;  /* 0x000000ff00047c82 */ /* 0x000fc40008000000 */
[----:B------:R-:W-:Y:S01]  /*0310*/  UMOV UR5, URZ ;  /* 0x000000ff00057c82 */ /* 0x000fe20008000000 */
[----:B0-----:R-:W-:Y:S02]  /*0320*/  LOP3.LUT R2, R17, 0x3, RZ, 0xc0, !PT ;  /* 0x0000000311027812 */ /* 0x001fe400078ec0ff */
[----:B------:R-:W-:-:S05]  /*0330*/  SHF.R.U32.HI R17, RZ, 0x2, R17 ;  /* 0x00000002ff117819 */ /* 0x000fca0000011611 */
[----:B------:R-:W-:-:S04]  /*0340*/  IMAD.WIDE.U32 R12, R17, UR10, R2 ;  /* 0x0000000a110c7c25 */ /* 0x000fc8000f8e0002 */
[----:B------:R-:W-:Y:S01]  /*0350*/  IMAD.WIDE.U32 R16, R17, UR11, R2 ;  /* 0x0000000b11107c25 */ /* 0x000fe2000f8e0002 */
[----:B------:R-:W-:-:S03]  /*0360*/  SHF.L.U64.HI R0, R12, 0x2, R13 ;  /* 0x000000020c007819 */ /* 0x000fc6000001020d */
[----:B------:R-:W-:Y:S01]  /*0370*/  IMAD.SHL.U32 R2, R12, 0x4, RZ ;  /* 0x000000040c027824 */ /* 0x000fe200078e00ff */
[C---:B------:R-:W-:Y:S01]  /*0380*/  SHF.L.U64.HI R3, R16.reuse, 0x2, R17 ;  /* 0x0000000210037819 */ /* 0x040fe20000010211 */
[----:B--2---:R-:W-:-:S07]  /*0390*/  IMAD.SHL.U32 R16, R16, 0x4, RZ ;  /* 0x0000000410107824 */ /* 0x004fce00078e00ff */
.L_x_2:
[----:B------:R-:W-:Y:S01]  /*03a0*/  UIADD3 UR10, UP1, UPT, UR7, UR5, URZ ;  /* 0x00000005070a7290 */ /* 0x000fe2000ff3e0ff */
[----:B------:R-:W-:-:S03]  /*03b0*/  IMAD.U32 R27, RZ, RZ, UR15 ;  /* 0x0000000fff1b7e24 */ /* 0x000fc6000f8e00ff */
[----:B------:R-:W-:Y:S02]  /*03c0*/  ULEA.HI.X.SX32 UR11, UR5, URZ, 0x1, UP1 ;  /* 0x000000ff050b7291 */ /* 0x000fe400088f0eff */
[----:B------:R-:W-:-:S04]  /*03d0*/  ULEA UR24, UP1, UR10, UR20, 0x1 ;  /* 0x000000140a187291 */ /* 0x000fc8000f8208ff */
[----:B------:R-:W-:Y:S02]  /*03e0*/  ULEA.HI.X UR10, UR10, UR21, UR11, 0x1, UP1 ;  /* 0x000000150a0a7291 */ /* 0x000fe400088f0c0b */
[----:B------:R-:W-:-:S04]  /*03f0*/  IADD3 R24, P0, PT, R16, UR24, RZ ;  /* 0x0000001810187c10 */ /* 0x000fc8000ff1e0ff */
[----:B------:R-:W-:-:S03]  /*0400*/  IADD3.X R25, PT, PT, R3, UR10, RZ, P0, !PT ;  /* 0x0000000a03197c10 */ /* 0x000fc600087fe4ff */
[----:B------:R-:W-:Y:S02]  /*0410*/  IMAD.WIDE.U32 R26, R27, 0x10, R24 ;  /* 0x000000101b1a7825 */ /* 0x000fe400078e0018 */
[----:B------:R-:W2:Y:S04]  /*0420*/  LDG.E R22, desc[UR12][R24.64] ;  /* 0x0000000c18167981 */ /* 0x000ea8000c1e1900 */
[----:B------:R-:W3:Y:S01]  /*0430*/  LDG.E R23, desc[UR12][R26.64] ;  /* 0x0000000c1a177981 */ /* 0x000ee2000c1e1900 */
[----:B------:R-:W-:-:S03]  /*0440*/  UIMAD.WIDE.U32 UR10, UR8, 0x2, UR18 ;  /* 0x00000002080a78a5 */ /* 0x000fc6000f8e0012 */
[----:B------:R-:W4:Y:S03]  /*0450*/  LDG.E R28, desc[UR12][R26.64+0x10] ;  /* 0x0000100c1a1c7981 */ /* 0x000f26000c1e1900 */
[----:B------:R-:W-:Y:S01]  /*0460*/  IADD3 R18, P0, PT, R2, UR10, RZ ;  /* 0x0000000a02127c10 */ /* 0x000fe2000ff1e0ff */
[----:B------:R0:W5:Y:S01]  /*0470*/  LDG.E R17, desc[UR12][R24.64+0x10] ;  /* 0x0000100c18117981 */ /* 0x000162000c1e1900 */
[----:B------:R-:W-:Y:S02]  /*0480*/  IMAD.U32 R21, RZ, RZ, UR26 ;  /* 0x0000001aff157e24 */ /* 0x000fe4000f8e00ff */
[----:B------:R-:W-:-:S03]  /*0490*/  IADD3.X R19, PT, PT, R0, UR11, RZ, P0, !PT ;  /* 0x0000000b00137c10 */ /* 0x000fc600087fe4ff */
[----:B------:R-:W-:Y:S02]  /*04a0*/  IMAD.WIDE.U32 R20, R21, 0x10, R18 ;  /* 0x0000001015147825 */ /* 0x000fe400078e0012 */
[----:B------:R-:W5:Y:S04]  /*04b0*/  LDG.E R12, desc[UR12][R18.64] ;  /* 0x0000000c120c7981 */ /* 0x000f68000c1e1900 */
[----:B------:R4:W5:Y:S04]  /*04c0*/  LDG.E R14, desc[UR12][R18.64+0x10] ;  /* 0x0000100c120e7981 */ /* 0x000968000c1e1900 */
[----:B------:R-:W5:Y:S04]  /*04d0*/  LDG.E R13, desc[UR12][R20.64] ;  /* 0x0000000c140d7981 */ /* 0x000f68000c1e1900 */
[----:B------:R-:W5:Y:S01]  /*04e0*/  LDG.E R15, desc[UR12][R20.64+0x10] ;  /* 0x0000100c140f7981 */ /* 0x000f62000c1e1900 */
[----:B------:R-:W-:-:S04]  /*04f0*/  UIADD3 UR10, UP1, UPT, UR7, UR23, URZ ;  /* 0x00000017070a7290 */ /* 0x000fc8000ff3e0ff */
[----:B------:R-:W-:Y:S02]  /*0500*/  ULEA.HI.X.SX32 UR11, UR23, URZ, 0x1, UP1 ;  /* 0x000000ff170b7291 */ /* 0x000fe400088f0eff */
[----:B------:R-:W-:-:S04]  /*0510*/  ULEA UR24, UP1, UR10, UR20, 0x1 ;  /* 0x000000140a187291 */ /* 0x000fc8000f8208ff */
[----:B------:R-:W-:Y:S02]  /*0520*/  ULEA.HI.X UR10, UR10, UR21, UR11, 0x1, UP1 ;  /* 0x000000150a0a7291 */ /* 0x000fe400088f0c0b */
[----:B0-----:R-:W-:Y:S01]  /*0530*/  IADD3 R24, P0, PT, R16, UR24, RZ ;  /* 0x0000001810187c10 */ /* 0x001fe2000ff1e0ff */
[----:B------:R-:W-:-:S03]  /*0540*/  IMAD.U32 R29, RZ, RZ, UR15 ;  /* 0x0000000fff1d7e24 */ /* 0x000fc6000f8e00ff */
[----:B------:R-:W-:-:S05]  /*0550*/  IADD3.X R25, PT, PT, R3, UR10, RZ, P0, !PT ;  /* 0x0000000a03197c10 */ /* 0x000fca00087fe4ff */
[----:B------:R-:W5:Y:S01]  /*0560*/  LDG.E R20, desc[UR12][R24.64] ;  /* 0x0000000c18147981 */ /* 0x000f62000c1e1900 */
[----:B------:R-:W-:-:S04]  /*0570*/  IADD3 R26, P0, PT, R2, UR25, RZ ;  /* 0x00000019021a7c10 */ /* 0x000fc8000ff1e0ff */
[----:B------:R-:W-:Y:S01]  /*0580*/  IADD3.X R27, PT, PT, R0, UR14, RZ, P0, !PT ;  /* 0x0000000e001b7c10 */ /* 0x000fe200087fe4ff */
[----:B--2---:R-:W-:Y:S04]  /*0590*/  MOVM.16.MT88 R22, R22 ;  /* 0x000000001616723a */ /* 0x004fe80000000000 */
[----:B---3--:R-:W0:Y:S04]  /*05a0*/  MOVM.16.MT88 R23, R23 ;  /* 0x000000001717723a */ /* 0x008e280000000000 */
[----:B----4-:R1:W-:Y:S04]  /*05b0*/  MOVM.16.MT88 R19, R28 ;  /* 0x000000001c13723a */ /* 0x0103e80000000000 */
[----:B-----5:R2:W3:Y:S01]  /*05c0*/  MOVM.16.MT88 R18, R17 ;  /* 0x000000001112723a */ /* 0x0204e20000000000 */
[----:B-1----:R-:W-:-:S03]  /*05d0*/  IMAD.WIDE.U32 R28, R29, 0x10, R24 ;  /* 0x000000101d1c7825 */ /* 0x002fc600078e0018 */
[----:B------:R-:W4:Y:S04]  /*05e0*/  LDG.E R24, desc[UR12][R24.64+0x10] ;  /* 0x0000100c18187981 */ /* 0x000f28000c1e1900 */
[----:B--2---:R-:W2:Y:S04]  /*05f0*/  LDG.E R17, desc[UR12][R28.64] ;  /* 0x0000000c1c117981 */ /* 0x004ea8000c1e1900 */
[----:B------:R1:W5:Y:S01]  /*0600*/  LDG.E R21, desc[UR12][R28.64+0x10] ;  /* 0x0000100c1c157981 */ /* 0x000362000c1e1900 */
[----:B0-----:R-:W-:Y:S01]  /*0610*/  HMMA.16816.F32 R4, R12, R22, R4 ;  /* 0x000000160c04723c */ /* 0x001fe20000001804 */
[----:B------:R-:W-:-:S04]  /*0620*/  IMAD.U32 R23, RZ, RZ, UR26 ;  /* 0x0000001aff177e24 */ /* 0x000fc8000f8e00ff */
[----:B-1----:R-:W-:-:S03]  /*0630*/  IMAD.WIDE.U32 R28, R23, 0x10, R26 ;  /* 0x00000010171c7825 */ /* 0x002fc600078e001a */
[----:B---3--:R-:W-:Y:S01]  /*0640*/  HMMA.16816.F32 R8, R12, R18, R8 ;  /* 0x000000120c08723c */ /* 0x008fe20000001808 */
[----:B------:R-:W3:Y:S04]  /*0650*/  LDG.E R12, desc[UR12][R26.64+-0x20] ;  /* 0xffffe00c1a0c7981 */ /* 0x000ee8000c1e1900 */
[----:B------:R-:W3:Y:S04]  /*0660*/  LDG.E R14, desc[UR12][R26.64+-0x10] ;  /* 0xfffff00c1a0e7981 */ /* 0x000ee8000c1e1900 */
[----:B------:R-:W3:Y:S04]  /*0670*/  LDG.E R13, desc[UR12][R28.64+-0x20] ;  /* 0xffffe00c1c0d7981 */ /* 0x000ee8000c1e1900 */
[----:B------:R-:W3:Y:S04]  /*0680*/  LDG.E R15, desc[UR12][R28.64+-0x10] ;  /* 0xfffff00c1c0f7981 */ /* 0x000ee8000c1e1900 */
[----:B------:R-:W-:Y:S01]  /*0690*/  MOVM.16.MT88 R22, R20 ;  /* 0x000000001416723a */ /* 0x000fe20000000000 */
[----:B------:R-:W-:-:S04]  /*06a0*/  UIADD3 UR10, UP1, UPT, UR7, UR22, URZ ;  /* 0x00000016070a7290 */ /* 0x000fc8000ff3e0ff */
[----:B------:R-:W-:Y:S02]  /*06b0*/  ULEA.HI.X.SX32 UR11, UR22, URZ, 0x1, UP1 ;  /* 0x000000ff160b7291 */ /* 0x000fe400088f0eff */
[----:B------:R-:W-:-:S04]  /*06c0*/  ULEA UR24, UP1, UR10, UR20, 0x1 ;  /* 0x000000140a187291 */ /* 0x000fc8000f8208ff */
[----:B------:R-:W-:Y:S01]  /*06d0*/  ULEA.HI.X UR10, UR10, UR21, UR11, 0x1, UP1 ;  /* 0x000000150a0a7291 */ /* 0x000fe200088f0c0b */
[----:B------:R-:W-:Y:S01]  /*06e0*/  IMAD.U32 R25, RZ, RZ, UR15 ;  /* 0x0000000fff197e24 */ /* 0x000fe2000f8e00ff */
[----:B--2---:R-:W3:Y:S04]  /*06f0*/  MOVM.16.MT88 R23, R17 ;  /* 0x000000001117723a */ /* 0x004ee80000000000 */
[----:B----4-:R0:W-:Y:S04]  /*0700*/  MOVM.16.MT88 R18, R24 ;  /* 0x000000001812723a */ /* 0x0101e80000000000 */
[----:B-----5:R-:W1:Y:S01]  /*0710*/  MOVM.16.MT88 R19, R21 ;  /* 0x000000001513723a */ /* 0x020e620000000000 */
[----:B---3--:R-:W-:Y:S01]  /*0720*/  HMMA.16816.F32 R4, R12, R22, R4 ;  /* 0x000000160c04723c */ /* 0x008fe20000001804 */
[----:B------:R-:W-:-:S04]  /*0730*/  IADD3 R22, P0, PT, R16, UR24, RZ ;  /* 0x0000001810167c10 */ /* 0x000fc8000ff1e0ff */
[----:B------:R-:W-:-:S03]  /*0740*/  IADD3.X R23, PT, PT, R3, UR10, RZ, P0, !PT ;  /* 0x0000000a03177c10 */ /* 0x000fc600087fe4ff */
[----:B0-----:R-:W-:Y:S01]  /*0750*/  IMAD.WIDE.U32 R24, R25, 0x10, R22 ;  /* 0x0000001019187825 */ /* 0x001fe200078e0016 */
[----:B-1----:R-:W-:Y:S01]  /*0760*/  HMMA.16816.F32 R8, R12, R18, R8 ;  /* 0x000000120c08723c */ /* 0x002fe20000001808 */
[----:B------:R-:W2:Y:S04]  /*0770*/  LDG.E R17, desc[UR12][R22.64] ;  /* 0x0000000c16117981 */ /* 0x000ea8000c1e1900 */
[----:B------:R-:W3:Y:S04]  /*0780*/  LDG.E R18, desc[UR12][R24.64] ;  /* 0x0000000c18127981 */ /* 0x000ee8000c1e1900 */
[----:B------:R-:W4:Y:S04]  /*0790*/  LDG.E R19, desc[UR12][R24.64+0x10] ;  /* 0x0000100c18137981 */ /* 0x000f28000c1e1900 */
[----:B------:R-:W5:Y:S04]  /*07a0*/  LDG.E R22, desc[UR12][R22.64+0x10] ;  /* 0x0000100c16167981 */ /* 0x000f68000c1e1900 */
[----:B------:R-:W5:Y:S04]  /*07b0*/  LDG.E R12, desc[UR12][R26.64] ;  /* 0x0000000c1a0c7981 */ /* 0x000f68000c1e1900 */
[----:B------:R-:W5:Y:S04]  /*07c0*/  LDG.E R14, desc[UR12][R26.64+0x10] ;  /* 0x0000100c1a0e7981 */ /* 0x000f68000c1e1900 */
[----:B------:R-:W5:Y:S04]  /*07d0*/  LDG.E R13, desc[UR12][R28.64] ;  /* 0x0000000c1c0d7981 */ /* 0x000f68000c1e1900 */
[----:B------:R-:W5:Y:S01]  /*07e0*/  LDG.E R15, desc[UR12][R28.64+0x10] ;  /* 0x0000100c1c0f7981 */ /* 0x000f62000c1e1900 */
[----:B------:R-:W-:-:S04]  /*07f0*/  UIADD3 UR10, UP1, UPT, UR7, UR17, URZ ;  /* 0x00000011070a7290 */ /* 0x000fc8000ff3e0ff */
[----:B------:R-:W-:Y:S02]  /*0800*/  ULEA.HI.X.SX32 UR11, UR17, URZ, 0x1, UP1 ;  /* 0x000000ff110b7291 */ /* 0x000fe400088f0eff */
[----:B------:R-:W-:-:S04]  /*0810*/  ULEA UR24, UP1, UR10, UR20, 0x1 ;  /* 0x000000140a187291 */ /* 0x000fc8000f8208ff */
[----:B------:R-:W-:Y:S01]  /*0820*/  ULEA.HI.X UR10, UR10, UR21, UR11, 0x1, UP1 ;  /* 0x000000150a0a7291 */ /* 0x000fe200088f0c0b */
[----:B--2---:R0:W-:Y:S04]  /*0830*/  MOVM.16.MT88 R20, R17 ;  /* 0x000000001114723a */ /* 0x0041e80000000000 */
[----:B---3--:R-:W1:Y:S04]  /*0840*/  MOVM.16.MT88 R21, R18 ;  /* 0x000000001215723a */ /* 0x008e680000000000 */
[----:B----4-:R-:W-:Y:S04]  /*0850*/  MOVM.16.MT88 R19, R19 ;  /* 0x000000001313723a */ /* 0x010fe80000000000 */
[----:B-----5:R-:W2:Y:S01]  /*0860*/  MOVM.16.MT88 R18, R22 ;  /* 0x000000001612723a */ /* 0x020ea20000000000 */
[----:B0-----:R-:W-:Y:S01]  /*0870*/  IMAD.U32 R17, RZ, RZ, UR15 ;  /* 0x0000000fff117e24 */ /* 0x001fe2000f8e00ff */
[----:B-1----:R-:W-:Y:S01]  /*0880*/  HMMA.16816.F32 R4, R12, R20, R4 ;  /* 0x000000140c04723c */ /* 0x002fe20000001804 */
[----:B------:R-:W-:-:S04]  /*0890*/  IADD3 R20, P0, PT, R16, UR24, RZ ;  /* 0x0000001810147c10 */ /* 0x000fc8000ff1e0ff */
[----:B------:R-:W-:-:S03]  /*08a0*/  IADD3.X R21, PT, PT, R3, UR10, RZ, P0, !PT ;  /* 0x0000000a03157c10 */ /* 0x000fc600087fe4ff */
[----:B--2---:R-:W-:Y:S01]  /*08b0*/  HMMA.16816.F32 R8, R12, R18, R8 ;  /* 0x000000120c08723c */ /* 0x004fe20000001808 */
[----:B------:R-:W2:Y:S01]  /*08c0*/  LDG.E R12, desc[UR12][R26.64+0x20] ;  /* 0x0000200c1a0c7981 */ /* 0x000ea2000c1e1900 */
[----:B------:R-:W-:-:S03]  /*08d0*/  IMAD.WIDE.U32 R18, R17, 0x10, R20 ;  /* 0x0000001011127825 */ /* 0x000fc600078e0014 */
[----:B------:R-:W3:Y:S04]  /*08e0*/  LDG.E R22, desc[UR12][R20.64] ;  /* 0x0000000c14167981 */ /* 0x000ee8000c1e1900 */
[----:B------:R-:W4:Y:S04]  /*08f0*/  LDG.E R23, desc[UR12][R18.64] ;  /* 0x0000000c12177981 */ /* 0x000f28000c1e1900 */
[----:B------:R-:W5:Y:S04]  /*0900*/  LDG.E R24, desc[UR12][R20.64+0x10] ;  /* 0x0000100c14187981 */ /* 0x000f68000c1e1900 */
[----:B------:R-:W2:Y:S04]  /*0910*/  LDG.E R25, desc[UR12][R18.64+0x10] ;  /* 0x0000100c12197981 */ /* 0x000ea8000c1e1900 */
[----:B------:R-:W2:Y:S04]  /*0920*/  LDG.E R14, desc[UR12][R26.64+0x30] ;  /* 0x0000300c1a0e7981 */ /* 0x000ea8000c1e1900 */
[----:B------:R-:W2:Y:S04]  /*0930*/  LDG.E R13, desc[UR12][R28.64+0x20] ;  /* 0x0000200c1c0d7981 */ /* 0x000ea8000c1e1900 */
[----:B------:R-:W2:Y:S01]  /*0940*/  LDG.E R15, desc[UR12][R28.64+0x30] ;  /* 0x0000300c1c0f7981 */ /* 0x000ea2000c1e1900 */
[----:B------:R-:W-:-:S02]  /*0950*/  UIADD3 UR25, UP1, UPT, UR25, 0x80, URZ ;  /* 0x0000008019197890 */ /* 0x000fc4000ff3e0ff */
[----:B------:R-:W-:Y:S02]  /*0960*/  UIADD3 UR9, UPT, UPT, UR9, 0x4, URZ ;  /* 0x0000000409097890 */ /* 0x000fe4000fffe0ff */
[----:B------:R-:W-:Y:S02]  /*0970*/  UIADD3.X UR14, UPT, UPT, URZ, UR14, URZ, UP1, !UPT ;  /* 0x0000000eff0e7290 */ /* 0x000fe40008ffe4ff */
[----:B------:R-:W-:Y:S02]  /*0980*/  UISETP.NE.AND UP1, UPT, UR9, URZ, UPT ;  /* 0x000000ff0900728c */ /* 0x000fe4000bf25270 */
[----:B------:R-:W-:Y:S02]  /*0990*/  UIADD3 UR4, UPT, UPT, UR4, 0x40, URZ ;  /* 0x0000004004047890 */ /* 0x000fe4000fffe0ff */
[----:B------:R-:W-:Y:S02]  /*09a0*/  UIADD3 UR8, UPT, UPT, UR8, 0x40, URZ ;  /* 0x0000004008087890 */ /* 0x000fe4000fffe0ff */
[----:B------:R-:W-:-:S02]  /*09b0*/  ULEA UR17, UR15, UR17, 0x6 ;  /* 0x000000110f117291 */ /* 0x000fc4000f8e30ff */
[----:B------:R-:W-:Y:S02]  /*09c0*/  ULEA UR22, UR15, UR22, 0x6 ;  /* 0x000000160f167291 */ /* 0x000fe4000f8e30ff */
[----:B------:R-:W-:Y:S02]  /*09d0*/  ULEA UR23, UR15, UR23, 0x6 ;  /* 0x000000170f177291 */ /* 0x000fe4000f8e30ff */
[----:B------:R-:W-:Y:S01]  /*09e0*/  ULEA UR5, UR15, UR5, 0x6 ;  /* 0x000000050f057291 */ /* 0x000fe2000f8e30ff */
[----:B---3--:R-:W-:Y:S04]  /*09f0*/  MOVM.16.MT88 R22, R22 ;  /* 0x000000001616723a */ /* 0x008fe80000000000 */
[----:B----4-:R-:W0:Y:S04]  /*0a00*/  MOVM.16.MT88 R23, R23 ;  /* 0x000000001717723a */ /* 0x010e280000000000 */
[----:B-----5:R-:W-:Y:S04]  /*0a10*/  MOVM.16.MT88 R24, R24 ;  /* 0x000000001818723a */ /* 0x020fe80000000000 */
[----:B--2---:R-:W1:Y:S01]  /*0a20*/  MOVM.16.MT88 R25, R25 ;  /* 0x000000001919723a */ /* 0x004e620000000000 */
[C---:B0-----:R-:W-:Y:S08]  /*0a30*/  HMMA.16816.F32 R4, R12.reuse, R22, R4 ;  /* 0x000000160c04723c */ /* 0x041ff00000001804 */
[----:B-1----:R-:W-:Y:S01]  /*0a40*/  HMMA.16816.F32 R8, R12, R24, R8 ;  /* 0x000000180c08723c */ /* 0x002fe20000001808 */
[----:B------:R-:W-:-:S04]  /*0a50*/  NOP ;  /* 0x0000000000007918 */ /* 0x000fc80000000000 */
[----:B------:R-:W-:-:S15]  /*0a60*/  BRA.U UP1, `(.L_x_2) ;  /* 0xfffffff9014c7547 */ /* 0x000fde000b83ffff */
.L_x_1:
[----:B------:R-:W-:Y:S05]  /*0a70*/  BRA.U !UP0, `(.L_x_0) ;  /* 0x0000000108c47547 */ /* 0x000fea000b800000 */
[----:B------:R-:W0:Y:S01]  /*0a80*/  S2R R0, SR_LANEID ;  /* 0x0000000000007919 */ /* 0x000e220000000000 */
[----:B------:R-:W-:Y:S01]  /*0a90*/  USHF.R.U32.HI UR9, URZ, 0x1, UR26 ;  /* 0x00000001ff097899 */ /* 0x000fe2000801161a */
[----:B------:R-:W-:Y:S01]  /*0aa0*/  IMAD.MOV.U32 R3, RZ, RZ, RZ ;  /* 0x000000ffff037224 */ /* 0x000fe200078e00ff */
[----:B------:R-:W-:Y:S02]  /*0ab0*/  USHF.R.U32.HI UR11, URZ, 0x1, UR15 ;  /* 0x00000001ff0b7899 */ /* 0x000fe4000801160f */
[----:B------:R-:W-:Y:S02]  /*0ac0*/  UIMAD UR8, UR6, UR26, URZ ;  /* 0x0000001a060872a4 */ /* 0x000fe4000f8e02ff */
[----:B------:R-:W-:Y:S01]  /*0ad0*/  UIMAD UR10, UR4, UR15, URZ ;  /* 0x0000000f040a72a4 */ /* 0x000fe2000f8e02ff */
[----:B------:R-:W1:Y:S01]  /*0ae0*/  LDCU.64 UR18, c[0x0][0x380] ;  /* 0x00007000ff1277ac */ /* 0x000e620008000a00 */
[----:B------:R-:W2:Y:S01]  /*0af0*/  LDCU.64 UR20, c[0x0][0x388] ;  /* 0x00007100ff1477ac */ /* 0x000ea20008000a00 */
[----:B------:R-:W-:-:S02]  /*0b00*/  UIADD3 UR5, UPT, UPT, -UR16, URZ, URZ ;  /* 0x000000ff10057290 */ /* 0x000fc4000fffe1ff */
[----:B------:R-:W-:Y:S01]  /*0b10*/  UIADD3 UR4, UPT, UPT, UR8, UR4, URZ ;  /* 0x0000000408047290 */ /* 0x000fe2000fffe0ff */
[----:B0-----:R-:W-:Y:S02]  /*0b20*/  LOP3.LUT R2, R0, 0x3, RZ, 0xc0, !PT ;  /* 0x0000000300027812 */ /* 0x001fe400078ec0ff */
[----:B------:R-:W-:-:S05]  /*0b30*/  SHF.R.U32.HI R13, RZ, 0x2, R0 ;  /* 0x00000002ff0d7819 */ /* 0x000fca0000011600 */
[----:B------:R-:W-:-:S04]  /*0b40*/  IMAD.WIDE.U32 R24, R13, UR9, R2 ;  /* 0x000000090d187c25 */ /* 0x000fc8000f8e0002 */
[----:B------:R-:W-:Y:S01]  /*0b50*/  IMAD.WIDE.U32 R2, R13, UR11, R2 ;  /* 0x0000000b0d027c25 */ /* 0x000fe2000f8e0002 */
[----:B------:R-:W-:-:S04]  /*0b60*/  SHF.L.U64.HI R27, R24, 0x2, R25 ;  /* 0x00000002181b7819 */ /* 0x000fc80000010219 */
[----:B-12---:R-:W-:-:S07]  /*0b70*/  SHF.L.U64.HI R26, R2, 0x2, R3 ;  /* 0x00000002021a7819 */ /* 0x006fce0000010203 */
.L_x_3:
[----:B------:R-:W-:Y:S01]  /*0b80*/  UIADD3 UR8, UP0, UPT, UR7, UR10, URZ ;  /* 0x0000000a07087290 */ /* 0x000fe2000ff1e0ff */
[----:B------:R-:W-:-:S03]  /*0b90*/  IMAD.U32 R17, RZ, RZ, UR15 ;  /* 0x0000000fff117e24 */ /* 0x000fc6000f8e00ff */
[----:B------:R-:W-:Y:S02]  /*0ba0*/  ULEA.HI.X.SX32 UR9, UR10, URZ, 0x1, UP0 ;  /* 0x000000ff0a097291 */ /* 0x000fe400080f0eff */
[----:B------:R-:W-:-:S04]  /*0bb0*/  ULEA UR11, UP0, UR8, UR20, 0x1 ;  /* 0x00000014080b7291 */ /* 0x000fc8000f8008ff */
[----:B------:R-:W-:Y:S02]  /*0bc0*/  ULEA.HI.X UR8, UR8, UR21, UR9, 0x1, UP0 ;  /* 0x0000001508087291 */ /* 0x000fe400080f0c09 */
[----:B------:R-:W-:-:S04]  /*0bd0*/  LEA R28, P0, R2, UR11, 0x2 ;  /* 0x0000000b021c7c11 */ /* 0x000fc8000f8010ff */
[----:B------:R-:W-:-:S03]  /*0be0*/  IADD3.X R29, PT, PT, R26, UR8, RZ, P0, !PT ;  /* 0x000000081a1d7c10 */ /* 0x000fc600087fe4ff */
[----:B------:R-:W-:Y:S02]  /*0bf0*/  IMAD.WIDE.U32 R16, R17, 0x10, R28 ;  /* 0x0000001011107825 */ /* 0x000fe400078e001c */
[----:B------:R-:W2:Y:S04]  /*0c00*/  LDG.E R0, desc[UR12][R28.64] ;  /* 0x0000000c1c007981 */ /* 0x000ea8000c1e1900 */
[----:B------:R-:W3:Y:S04]  /*0c10*/  LDG.E R22, desc[UR12][R28.64+0x10] ;  /* 0x0000100c1c167981 */ /* 0x000ee8000c1e1900 */
[----:B------:R-:W4:Y:S04]  /*0c20*/  LDG.E R21, desc[UR12][R16.64] ;  /* 0x0000000c10157981 */ /* 0x000f28000c1e1900 */
[----:B------:R0:W5:Y:S01]  /*0c30*/  LDG.E R23, desc[UR12][R16.64+0x10] ;  /* 0x0000100c10177981 */ /* 0x000162000c1e1900 */
[----:B------:R-:W-:Y:S01]  /*0c40*/  UIMAD.WIDE.U32 UR8, UR4, 0x2, UR18 ;  /* 0x00000002040878a5 */ /* 0x000fe2000f8e0012 */
[----:B------:R-:W-:-:S05]  /*0c50*/  IMAD.U32 R13, RZ, RZ, UR26 ;  /* 0x0000001aff0d7e24 */ /* 0x000fca000f8e00ff */
[----:B------:R-:W-:-:S04]  /*0c60*/  LEA R18, P0, R24, UR8, 0x2 ;  /* 0x0000000818127c11 */ /* 0x000fc8000f8010ff */
[----:B------:R-:W-:-:S03]  /*0c70*/  IADD3.X R19, PT, PT, R27, UR9, RZ, P0, !PT ;  /* 0x000000091b137c10 */ /* 0x000fc600087fe4ff */
[----:B0-----:R-:W-:Y:S02]  /*0c80*/  IMAD.WIDE.U32 R16, R13, 0x10, R18 ;  /* 0x000000100d107825 */ /* 0x001fe400078e0012 */
[----:B------:R-:W5:Y:S04]  /*0c90*/  LDG.E R12, desc[UR12][R18.64] ;  /* 0x0000000c120c7981 */ /* 0x000f68000c1e1900 */
[----:B------:R-:W5:Y:S04]  /*0ca0*/  LDG.E R14, desc[UR12][R18.64+0x10] ;  /* 0x0000100c120e7981 */ /* 0x000f68000c1e1900 */
[----:B------:R-:W5:Y:S04]  /*0cb0*/  LDG.E R13, desc[UR12][R16.64] ;  /* 0x0000000c100d7981 */ /* 0x000f68000c1e1900 */
[----:B------:R-:W5:Y:S01]  /*0cc0*/  LDG.E R15, desc[UR12][R16.64+0x10] ;  /* 0x0000100c100f7981 */ /* 0x000f62000c1e1900 */
[----:B------:R-:W-:-:S02]  /*0cd0*/  UIADD3 UR5, UPT, UPT, UR5, 0x1, URZ ;  /* 0x0000000105057890 */ /* 0x000fc4000fffe0ff */
[----:B------:R-:W-:Y:S02]  /*0ce0*/  UIADD3 UR4, UPT, UPT, UR4, 0x10, URZ ;  /* 0x0000001004047890 */ /* 0x000fe4000fffe0ff */
[----:B------:R-:W-:Y:S02]  /*0cf0*/  UISETP.NE.AND UP0, UPT, UR5, URZ, UPT ;  /* 0x000000ff0500728c */ /* 0x000fe4000bf05270 */
[----:B------:R-:W-:Y:S01]  /*0d00*/  ULEA UR10, UR15, UR10, 0x4 ;  /* 0x0000000a0f0a7291 */ /* 0x000fe2000f8e20ff */
[----:B--2---:R-:W-:Y:S04]  /*0d10*/  MOVM.16.MT88 R20, R0 ;  /* 0x000000000014723a */ /* 0x004fe80000000000 */
[----:B---3--:R-:W-:Y:S04]  /*0d20*/  MOVM.16.MT88 R22, R22 ;  /* 0x000000001616723a */ /* 0x008fe80000000000 */
[----:B----4-:R-:W0:Y:S04]  /*0d30*/  MOVM.16.MT88 R21, R21 ;  /* 0x000000001515723a */ /* 0x010e280000000000 */
[----:B-----5:R-:W1:Y:S01]  /*0d40*/  MOVM.16.MT88 R23, R23 ;  /* 0x000000001717723a */ /* 0x020e620000000000 */
[C---:B0-----:R-:W-:Y:S08]  /*0d50*/  HMMA.16816.F32 R4, R12.reuse, R20, R4 ;  /* 0x000000140c04723c */ /* 0x041ff00000001804 */
[----:B-1----:R-:W-:Y:S01]  /*0d60*/  HMMA.16816.F32 R8, R12, R22, R8 ;  /* 0x000000160c08723c */ /* 0x002fe20000001808 */
[----:B------:R-:W-:-:S04]  /*0d70*/  NOP ;  /* 0x0000000000007918 */ /* 0x000fc80000000000 */
[----:B------:R-:W-:-:S15]  /*0d80*/  BRA.U UP0, `(.L_x_3) ;  /* 0xfffffffd007c7547 */ /* 0x000fde000b83ffff */
.L_x_0:
[----:B------:R-:W0:Y:S01]  /*0d90*/  S2R R0, SR_LANEID ;  /* 0x0000000000007919 */ /* 0x000e220000000000 */
[----:B------:R-:W1:Y:S01]  /*0da0*/  LDCU.128 UR8, c[0x0][0x390] ;  /* 0x00007200ff0877ac */ /* 0x000e620008000c00 */
[----:B------:R-:W-:Y:S01]  /*0db0*/  IMAD.MOV.U32 R3, RZ, RZ, RZ ;  /* 0x000000ffff037224 */ /* 0x000fe200078e00ff */
[----:B------:R-:W-:Y:S02]  /*0dc0*/  UIMAD UR6, UR6, UR15, URZ ;  /* 0x0000000f060672a4 */ /* 0x000fe4000f8e02ff */
[----:B------:R-:W-:Y:S02]  /*0dd0*/  USHF.R.U32.HI UR15, URZ, 0x1, UR15 ;  /* 0x00000001ff0f7899 */ /* 0x000fe4000801160f */
[----:B------:R-:W-:-:S04]  /*0de0*/  UIADD3 UR7, UP0, UPT, UR6, UR7, URZ ;  /* 0x0000000706077290 */ /* 0x000fc8000ff1e0ff */
[----:B------:R-:W-:Y:S01]  /*0df0*/  USHF.L.U32 UR6, UR7, 0x2, URZ ;  /* 0x0000000207067899 */ /* 0x000fe200080006ff */
[----:B------:R-:W-:Y:S01]  /*0e00*/  IMAD.U32 R17, RZ, RZ, UR15 ;  /* 0x0000000fff117e24 */ /* 0x000fe2000f8e00ff */
[----:B------:R-:W-:Y:S02]  /*0e10*/  UIADD3.X UR5, UPT, UPT, URZ, URZ, URZ, UP0, !UPT ;  /* 0x000000ffff057290 */ /* 0x000fe400087fe4ff */
[----:B-1----:R-:W-:Y:S02]  /*0e20*/  UIADD3 UR4, UP0, UPT, UR6, UR8, URZ ;  /* 0x0000000806047290 */ /* 0x002fe4000ff1e0ff */
[----:B------:R-:W-:-:S04]  /*0e30*/  USHF.L.U64.HI UR7, UR7, 0x2, UR5 ;  /* 0x0000000207077899 */ /* 0x000fc80008010205 */
[----:B------:R-:W-:Y:S01]  /*0e40*/  UIADD3.X UR5, UPT, UPT, UR7, UR9, URZ, UP0, !UPT ;  /* 0x0000000907057290 */ /* 0x000fe200087fe4ff */
[----:B0-----:R-:W-:Y:S02]  /*0e50*/  LOP3.LUT R2, R0, 0x3, RZ, 0xc0, !PT ;  /* 0x0000000300027812 */ /* 0x001fe400078ec0ff */
[----:B------:R-:W-:-:S05]  /*0e60*/  SHF.R.U32.HI R19, RZ, 0x2, R0 ;  /* 0x00000002ff137819 */ /* 0x000fca0000011600 */
[----:B------:R-:W-:-:S03]  /*0e70*/  IMAD.WIDE.U32 R18, R19, UR15, R2 ;  /* 0x0000000f13127c25 */ /* 0x000fc6000f8e0002 */
[----:B------:R-:W-:-:S04]  /*0e80*/  LEA R14, P0, R18, UR4, 0x3 ;  /* 0x00000004120e7c11 */ /* 0x000fc8000f8018ff */
[----:B------:R-:W-:-:S03]  /*0e90*/  LEA.HI.X R15, R18, UR5, R19, 0x3, P0 ;  /* 0x00000005120f7c11 */ /* 0x000fc600080f1c13 */
[----:B------:R-:W-:Y:S02]  /*0ea0*/  IMAD.WIDE.U32 R16, R17, 0x40, R14 ;  /* 0x0000004011107825 */ /* 0x000fe400078e000e */
[----:B------:R-:W2:Y:S04]  /*0eb0*/  LDG.E.64 R20, desc[UR12][R14.64] ;  /* 0x0000000c0e147981 */ /* 0x000ea8000c1e1b00 */
[----:B------:R-:W3:Y:S04]  /*0ec0*/  LDG.E.64 R22, desc[UR12][R16.64] ;  /* 0x0000000c10167981 */ /* 0x000ee8000c1e1b00 */
[----:B------:R-:W4:Y:S04]  /*0ed0*/  LDG.E.64 R24, desc[UR12][R14.64+0x20] ;  /* 0x0000200c0e187981 */ /* 0x000f28000c1e1b00 */
[----:B------:R-:W5:Y:S01]  /*0ee0*/  LDG.E.64 R12, desc[UR12][R16.64+0x20] ;  /* 0x0000200c100c7981 */ /* 0x000f62000c1e1b00 */
[----:B------:R-:W-:-:S04]  /*0ef0*/  UIADD3 UR4, UP0, UPT, UR6, UR10, URZ ;  /* 0x0000000a06047290 */ /* 0x000fc8000ff1e0ff */
[----:B------:R-:W-:Y:S02]  /*0f00*/  UIADD3.X UR5, UPT, UPT, UR7, UR11, URZ, UP0, !UPT ;  /* 0x0000000b07057290 */ /* 0x000fe400087fe4ff */
[----:B------:R-:W-:-:S04]  /*0f10*/  LEA R2, P0, R18, UR4, 0x3 ;  /* 0x0000000412027c11 */ /* 0x000fc8000f8018ff */
[----:B------:R-:W-:Y:S01]  /*0f20*/  LEA.HI.X R3, R18, UR5, R19, 0x3, P0 ;  /* 0x0000000512037c11 */ /* 0x000fe200080f1c13 */
[----:B--2---:R-:W-:Y:S01]  /*0f30*/  FADD R21, R21, R5 ;  /* 0x0000000515157221 */ /* 0x004fe20000000000 */
[----:B------:R-:W-:Y:S02]  /*0f40*/  IMAD.U32 R5, RZ, RZ, UR15 ;  /* 0x0000000fff057e24 */ /* 0x000fe4000f8e00ff */
[----:B------:R-:W-:Y:S01]  /*0f50*/  FADD R20, R20, R4 ;  /* 0x0000000414147221 */ /* 0x000fe20000000000 */
[----:B---3--:R-:W-:Y:S01]  /*0f60*/  FADD R22, R22, R6 ;  /* 0x0000000616167221 */ /* 0x008fe20000000000 */
[----:B------:R-:W-:Y:S01]  /*0f70*/  FADD R23, R23, R7 ;  /* 0x0000000717177221 */ /* 0x000fe20000000000 */
[----:B------:R-:W-:-:S04]  /*0f80*/  IMAD.WIDE.U32 R4, R5, 0x40, R2 ;  /* 0x0000004005047825 */ /* 0x000fc800078e0002 */
[----:B----4-:R-:W-:Y:S01]  /*0f90*/  FADD R24, R24, R8 ;  /* 0x0000000818187221 */ /* 0x010fe20000000000 */
[----:B------:R-:W-:Y:S01]  /*0fa0*/  FADD R25, R25, R9 ;  /* 0x0000000919197221 */ /* 0x000fe20000000000 */
[----:B------:R-:W-:Y:S01]  /*0fb0*/  STG.E.64 desc[UR12][R2.64], R20 ;  /* 0x0000001402007986 */ /* 0x000fe2000c101b0c */
[----:B-----5:R-:W-:Y:S01]  /*0fc0*/  FADD R12, R12, R10 ;  /* 0x0000000a0c0c7221 */ /* 0x020fe20000000000 */
[----:B------:R-:W-:Y:S02]  /*0fd0*/  FADD R13, R13, R11 ;  /* 0x0000000b0d0d7221 */ /* 0x000fe40000000000 */
[----:B------:R-:W-:Y:S04]  /*0fe0*/  STG.E.64 desc[UR12][R4.64], R22 ;  /* 0x0000001604007986 */ /* 0x000fe8000c101b0c */
[----:B------:R-:W-:Y:S04]  /*0ff0*/  STG.E.64 desc[UR12][R2.64+0x20], R24 ;  /* 0x0000201802007986 */ /* 0x000fe8000c101b0c */
[----:B------:R-:W-:Y:S01]  /*1000*/  STG.E.64 desc[UR12][R4.64+0x20], R12 ;  /* 0x0000200c04007986 */ /* 0x000fe2000c101b0c */
[----:B------:R-:W-:Y:S05]  /*1010*/  EXIT ;  /* 0x000000000000794d */ /* 0x000fea0003800000 */
.L_x_4:
[----:B------:R-:W-:-:S00]  /*1020*/  BRA `(.L_x_4) ;  /* 0xfffffffc00fc7947 */ /* 0x000fc0000383ffff */
[----:B------:R-:W-:-:S00]  /*1030*/  NOP ;  /* 0x0000000000007918 */ /* 0x000fc00000000000 */
        /* <DEDUP_REMOVED lines=12> */
.L_x_5:


//--------------------- .nv.shared.reserved.0     --------------------------
	.section	.nv.shared.reserved.0,"aw",@nobits
	.weak		__nv_reservedSMEM_offset_0_alias
	.size		__nv_reservedSMEM_offset_0_alias, 0, 64
	.other		__nv_reservedSMEM_offset_0_alias,@"STO_CUDA_RESERVED_SHARED STV_DEFAULT"
__nv_reservedSMEM_offset_0_alias:
	.zero		0
	.zero		64


//--------------------- .nv.constant0._Z10WMMAKernelP6__halfS0_PfS1_iiiiii --------------------------
	.section	.nv.constant0._Z10WMMAKernelP6__halfS0_PfS1_iiiiii,"a",@progbits
	.sectionflags	@""
	.align	4
.nv.constant0._Z10WMMAKernelP6__halfS0_PfS1_iiiiii:
	.zero		952


//--------------------- SYMBOLS --------------------------

	.type		.nv.reservedSmem.offset0,@object
	.size		.nv.reservedSmem.offset0,0x4
